	.headerflags	@"EF_CUDA_TEXMODE_UNIFIED EF_CUDA_64BIT_ADDRESS EF_CUDA_ACCELERATORS EF_CUDA_SM90 EF_CUDA_VIRTUAL_SM(EF_CUDA_SM90)"
	.elftype	@"ET_EXEC"


//--------------------- .nv.info                  --------------------------
	.section	.nv.info,"",@"SHT_CUDA_INFO"
	.align	4


	//----- nvinfo : EIATTR_REGCOUNT
	.align		4
        /*0000*/ 	.byte	0x04, 0x2f
        /*0002*/ 	.short	(.L_1 - .L_0)
	.align		4
.L_0:
        /*0004*/ 	.word	index@(triton_poi_fused_cat_12)
        /*0008*/ 	.word	0x0000001c


	//----- nvinfo : EIATTR_MIN_STACK_SIZE
	.align		4
.L_1:
        /*000c*/ 	.byte	0x04, 0x12
        /*000e*/ 	.short	(.L_3 - .L_2)
	.align		4
.L_2:
        /*0010*/ 	.word	index@(triton_poi_fused_cat_12)
        /*0014*/ 	.word	0x00000000


	//----- nvinfo : EIATTR_FRAME_SIZE
	.align		4
.L_3:
        /*0018*/ 	.byte	0x04, 0x11
        /*001a*/ 	.short	(.L_5 - .L_4)
	.align		4
.L_4:
        /*001c*/ 	.word	index@(triton_poi_fused_cat_12)
        /*0020*/ 	.word	0x00000000


	//----- nvinfo : EIATTR_MIN_STACK_SIZE
	.align		4
.L_5:
        /*0024*/ 	.byte	0x04, 0x12
        /*0026*/ 	.short	(.L_7 - .L_6)
	.align		4
.L_6:
        /*0028*/ 	.word	index@(triton_poi_fused_cat_12)
        /*002c*/ 	.word	0x00000000
.L_7:


//--------------------- .nv.info.triton_poi_fused_cat_12 --------------------------
	.section	.nv.info.triton_poi_fused_cat_12,"",@"SHT_CUDA_INFO"
	.sectionflags	@""
	.align	4


	//----- nvinfo : EIATTR_CUDA_API_VERSION
	.align		4
        /*0000*/ 	.byte	0x04, 0x37
        /*0002*/ 	.short	(.L_9 - .L_8)
.L_8:
        /*0004*/ 	.word	0x0000007c


	//----- nvinfo : EIATTR_KPARAM_INFO
	.align		4
.L_9:
        /*0008*/ 	.byte	0x04, 0x17
        /*000a*/ 	.short	(.L_11 - .L_10)
.L_10:
        /*000c*/ 	.word	0x00000000
        /*0010*/ 	.short	0x0009
        /*0012*/ 	.short	0x0048
        /*0014*/ 	.byte	0x00, 0xf0, 0x11, 0x00


	//----- nvinfo : EIATTR_KPARAM_INFO
	.align		4
.L_11:
        /*0018*/ 	.byte	0x04, 0x17
        /*001a*/ 	.short	(.L_13 - .L_12)
.L_12:
        /*001c*/ 	.word	0x00000000
        /*0020*/ 	.short	0x0008
        /*0022*/ 	.short	0x0040
        /*0024*/ 	.byte	0x00, 0xf4, 0x21, 0x00


	//----- nvinfo : EIATTR_KPARAM_INFO
	.align		4
.L_13:
        /*0028*/ 	.byte	0x04, 0x17
        /*002a*/ 	.short	(.L_15 - .L_14)
.L_14:
        /*002c*/ 	.word	0x00000000
        /*0030*/ 	.short	0x0007
        /*0032*/ 	.short	0x0038
        /*0034*/ 	.byte	0x00, 0xf4, 0x21, 0x00


	//----- nvinfo : EIATTR_KPARAM_INFO
	.align		4
.L_15:
        /*0038*/ 	.byte	0x04, 0x17
        /*003a*/ 	.short	(.L_17 - .L_16)
.L_16:
        /*003c*/ 	.word	0x00000000
        /*0040*/ 	.short	0x0006
        /*0042*/ 	.short	0x0030
        /*0044*/ 	.byte	0x00, 0xf4, 0x21, 0x00


	//----- nvinfo : EIATTR_KPARAM_INFO
	.align		4
.L_17:
        /*0048*/ 	.byte	0x04, 0x17
        /*004a*/ 	.short	(.L_19 - .L_18)
.L_18:
        /*004c*/ 	.word	0x00000000
        /*0050*/ 	.short	0x0005
        /*0052*/ 	.short	0x0028
        /*0054*/ 	.byte	0x00, 0xf4, 0x21, 0x00


	//----- nvinfo : EIATTR_KPARAM_INFO
	.align		4
.L_19:
        /*0058*/ 	.byte	0x04, 0x17
        /*005a*/ 	.short	(.L_21 - .L_20)
.L_20:
        /*005c*/ 	.word	0x00000000
        /*0060*/ 	.short	0x0004
        /*0062*/ 	.short	0x0020
        /*0064*/ 	.byte	0x00, 0xf4, 0x21, 0x00


	//----- nvinfo : EIATTR_KPARAM_INFO
	.align		4
.L_21:
        /*0068*/ 	.byte	0x04, 0x17
        /*006a*/ 	.short	(.L_23 - .L_22)
.L_22:
        /*006c*/ 	.word	0x00000000
        /*0070*/ 	.short	0x0003
        /*0072*/ 	.short	0x0018
        /*0074*/ 	.byte	0x00, 0xf4, 0x21, 0x00


	//----- nvinfo : EIATTR_KPARAM_INFO
	.align		4
.L_23:
        /*0078*/ 	.byte	0x04, 0x17
        /*007a*/ 	.short	(.L_25 - .L_24)
.L_24:
        /*007c*/ 	.word	0x00000000
        /*0080*/ 	.short	0x0002
        /*0082*/ 	.short	0x0010
        /*0084*/ 	.byte	0x00, 0xf4, 0x21, 0x00


	//----- nvinfo : EIATTR_KPARAM_INFO
	.align		4
.L_25:
        /*0088*/ 	.byte	0x04, 0x17
        /*008a*/ 	.short	(.L_27 - .L_26)
.L_26:
        /*008c*/ 	.word	0x00000000
        /*0090*/ 	.short	0x0001
        /*0092*/ 	.short	0x0008
        /*0094*/ 	.byte	0x00, 0xf4, 0x21, 0x00


	//----- nvinfo : EIATTR_KPARAM_INFO
	.align		4
.L_27:
        /*0098*/ 	.byte	0x04, 0x17
        /*009a*/ 	.short	(.L_29 - .L_28)
.L_28:
        /*009c*/ 	.word	0x00000000
        /*00a0*/ 	.short	0x0000
        /*00a2*/ 	.short	0x0000
        /*00a4*/ 	.byte	0x00, 0xf4, 0x21, 0x00


	//----- nvinfo : EIATTR_SPARSE_MMA_MASK
	.align		4
.L_29:
        /*00a8*/ 	.byte	0x03, 0x50
        /*00aa*/ 	.short	0x0000


	//----- nvinfo : EIATTR_MAXREG_COUNT
	.align		4
        /*00ac*/ 	.byte	0x03, 0x1b
        /*00ae*/ 	.short	0x00ff


	//----- nvinfo : EIATTR_EXIT_INSTR_OFFSETS
	.align		4
        /*00b0*/ 	.byte	0x04, 0x1c
        /*00b2*/ 	.short	(.L_31 - .L_30)


	//   ....[0]....
.L_30:
        /*00b4*/ 	.word	0x00000980


	//----- nvinfo : EIATTR_REQNTID
	.align		4
.L_31:
        /*00b8*/ 	.byte	0x04, 0x10
        /*00ba*/ 	.short	(.L_33 - .L_32)
.L_32:
        /*00bc*/ 	.word	0x00000100
        /*00c0*/ 	.word	0x00000001
        /*00c4*/ 	.word	0x00000001


	//----- nvinfo : EIATTR_CBANK_PARAM_SIZE
	.align		4
.L_33:
        /*00c8*/ 	.byte	0x03, 0x19
        /*00ca*/ 	.short	0x004c


	//----- nvinfo : EIATTR_PARAM_CBANK
	.align		4
        /*00cc*/ 	.byte	0x04, 0x0a
        /*00ce*/ 	.short	(.L_35 - .L_34)
	.align		4
.L_34:
        /*00d0*/ 	.word	index@(.nv.constant0.triton_poi_fused_cat_12)
        /*00d4*/ 	.short	0x0210
        /*00d6*/ 	.short	0x004c


	//----- nvinfo : EIATTR_SW_WAR
	.align		4
.L_35:
        /*00d8*/ 	.byte	0x04, 0x36
        /*00da*/ 	.short	(.L_37 - .L_36)
.L_36:
        /*00dc*/ 	.word	0x00000008
.L_37:


//--------------------- .nv.callgraph             --------------------------
	.section	.nv.callgraph,"",@"SHT_CUDA_CALLGRAPH"
	.align	4
	.sectionentsize	8
	.align		4
        /*0000*/ 	.word	0x00000000
	.align		4
        /*0004*/ 	.word	0xffffffff
	.align		4
        /*0008*/ 	.word	0x00000000
	.align		4
        /*000c*/ 	.word	0xfffffffe
	.align		4
        /*0010*/ 	.word	0x00000000
	.align		4
        /*0014*/ 	.word	0xfffffffd
	.align		4
        /*0018*/ 	.word	0x00000000
	.align		4
        /*001c*/ 	.word	0xfffffffc


//--------------------- .text.triton_poi_fused_cat_12 --------------------------
	.section	.text.triton_poi_fused_cat_12,"ax",@progbits
	.align	128
        .global         triton_poi_fused_cat_12
        .type           triton_poi_fused_cat_12,@function
        .size           triton_poi_fused_cat_12,(.L_x_1 - triton_poi_fused_cat_12)
        .other          triton_poi_fused_cat_12,@"STO_CUDA_ENTRY STV_DEFAULT"
triton_poi_fused_cat_12:
.text.triton_poi_fused_cat_12:
[----:B------:R-:W-:Y:S01]  /*0000*/  LDC R1, c[0x0][0x28] ;  /* 0x00000a00ff017b82 */ /* 0x000fe20000000800 */
[----:B------:R-:W1:Y:S07]  /*0010*/  S2R R0, SR_TID.X ;  /* 0x0000000000007919 */ /* 0x000e6e0000002100 */
[----:B------:R-:W2:Y:S01]  /*0020*/  LDC.64 R4, c[0x0][0x218] ;  /* 0x00008600ff047b82 */ /* 0x000ea20000000a00 */
[----:B------:R-:W-:Y:S01]  /*0030*/  CS2R R14, SRZ ;  /* 0x00000000000e7805 */ /* 0x000fe2000001ff00 */
[----:B------:R-:W-:Y:S01]  /*0040*/  ULDC.64 UR4, c[0x0][0x208] ;  /* 0x0000820000047ab9 */ /* 0x000fe20000000a00 */
[----:B------:R-:W3:Y:S05]  /*0050*/  S2R R3, SR_CTAID.X ;  /* 0x0000000000037919 */ /* 0x000eea0000002500 */
[----:B------:R-:W4:Y:S08]  /*0060*/  LDC.64 R8, c[0x0][0x220] ;  /* 0x00008800ff087b82 */ /* 0x000f300000000a00 */
[----:B------:R-:W5:Y:S01]  /*0070*/  LDC.64 R22, c[0x0][0x230] ;  /* 0x00008c00ff167b82 */ /* 0x000f620000000a00 */
[----:B------:R-:W-:Y:S01]  /*0080*/  CS2R R10, SRZ ;  /* 0x00000000000a7805 */ /* 0x000fe2000001ff00 */
[----:B------:R-:W-:Y:S01]  /*0090*/  ULDC.64 UR6, c[0x0][0x228] ;  /* 0x00008a0000067ab9 */ /* 0x000fe20000000a00 */
[----:B-1----:R-:W-:-:S05]  /*00a0*/  IMAD.SHL.U32 R0, R0, 0x2, RZ ;  /* 0x0000000200007824 */ /* 0x002fca00078e00ff */
[----:B------:R-:W-:-:S05]  /*00b0*/  LOP3.LUT R0, R0, 0x1fe, RZ, 0xc0, !PT ;  /* 0x000001fe00007812 */ /* 0x000fca00078ec0ff */
[----:B---3--:R-:W-:-:S05]  /*00c0*/  IMAD R3, R3, 0x200, R0 ;  /* 0x0000020003037824 */ /* 0x008fca00078e0200 */
[----:B------:R-:W-:-:S04]  /*00d0*/  SHF.R.S32.HI R0, RZ, 0x1f, R3 ;  /* 0x0000001fff007819 */ /* 0x000fc80000011403 */
[CC--:B------:R-:W-:Y:S02]  /*00e0*/  LEA.HI R2, R0.reuse, R3.reuse, RZ, 0xa ;  /* 0x0000000300027211 */ /* 0x0c0fe400078f50ff */
[----:B------:R-:W-:Y:S02]  /*00f0*/  LEA.HI R0, R0, R3, RZ, 0x5 ;  /* 0x0000000300007211 */ /* 0x000fe400078f28ff */
[----:B------:R-:W-:Y:S02]  /*0100*/  SHF.R.S32.HI R13, RZ, 0xa, R2 ;  /* 0x0000000aff0d7819 */ /* 0x000fe40000011402 */
[----:B------:R-:W-:Y:S02]  /*0110*/  SHF.R.S32.HI R12, RZ, 0x5, R0 ;  /* 0x00000005ff0c7819 */ /* 0x000fe40000011400 */
[----:B------:R-:W-:Y:S01]  /*0120*/  LOP3.LUT R0, R0, 0xffffffe0, RZ, 0xc0, !PT ;  /* 0xffffffe000007812 */ /* 0x000fe200078ec0ff */
[----:B------:R-:W-:-:S05]  /*0130*/  IMAD.HI R6, R13, 0x2aaaaaab, RZ ;  /* 0x2aaaaaab0d067827 */ /* 0x000fca00078e02ff */
[----:B------:R-:W-:-:S04]  /*0140*/  SHF.R.U32.HI R7, RZ, 0x1f, R6 ;  /* 0x0000001fff077819 */ /* 0x000fc80000011606 */
[----:B------:R-:W-:Y:S02]  /*0150*/  LEA.HI R6, R6, R7, RZ, 0x1e ;  /* 0x0000000706067211 */ /* 0x000fe400078ff0ff */
[----:B------:R-:W-:-:S03]  /*0160*/  LEA.HI R7, R12, R12, RZ, 0x5 ;  /* 0x0000000c0c077211 */ /* 0x000fc600078f28ff */
[----:B------:R-:W-:Y:S01]  /*0170*/  IMAD R13, R6, -0x18, R13 ;  /* 0xffffffe8060d7824 */ /* 0x000fe200078e020d */
[----:B------:R-:W-:-:S04]  /*0180*/  LOP3.LUT R7, R7, 0xffffffe0, RZ, 0xc0, !PT ;  /* 0xffffffe007077812 */ /* 0x000fc800078ec0ff */
[----:B------:R-:W-:Y:S01]  /*0190*/  ISETP.GE.AND P0, PT, R13, 0xc, PT ;  /* 0x0000000c0d00780c */ /* 0x000fe20003f06270 */
[----:B------:R-:W-:-:S04]  /*01a0*/  IMAD.IADD R12, R12, 0x1, -R7 ;  /* 0x000000010c0c7824 */ /* 0x000fc800078e0a07 */
[----:B--2---:R-:W-:Y:S01]  /*01b0*/  IMAD.WIDE R16, R12, 0x8, R4 ;  /* 0x000000080c107825 */ /* 0x004fe200078e0204 */
[----:B------:R-:W-:-:S03]  /*01c0*/  CS2R R4, SRZ ;  /* 0x0000000000047805 */ /* 0x000fc6000001ff00 */
[----:B------:R-:W-:-:S04]  /*01d0*/  IMAD.IADD R0, R3, 0x1, -R0 ;  /* 0x0000000103007824 */ /* 0x000fc800078e0a00 */
[----:B------:R-:W2:Y:S01]  /*01e0*/  @!P0 LDG.E.EL.64 R14, desc[UR4][R16.64] ;  /* 0x00000004100e8981 */ /* 0x000ea2000c2e1b00 */
[----:B------:R-:W-:Y:S01]  /*01f0*/  CS2R R6, SRZ ;  /* 0x0000000000067805 */ /* 0x000fe2000001ff00 */
[----:B----4-:R-:W-:-:S05]  /*0200*/  IMAD.WIDE R18, R0, 0x8, R8 ;  /* 0x0000000800127825 */ /* 0x010fca00078e0208 */
[----:B------:R-:W3:Y:S01]  /*0210*/  @!P0 LDG.E.EL.128 R4, desc[UR4][R18.64] ;  /* 0x0000000412048981 */ /* 0x000ee2000c2e1d00 */
[----:B------:R-:W-:Y:S01]  /*0220*/  CS2R R8, SRZ ;  /* 0x0000000000087805 */ /* 0x000fe2000001ff00 */
[----:B-----5:R-:W-:-:S05]  /*0230*/  IMAD.WIDE R22, R0, 0x8, R22 ;  /* 0x0000000800167825 */ /* 0x020fca00078e0216 */
[----:B------:R-:W4:Y:S01]  /*0240*/  @!P0 LDG.E.EL.128 R8, desc[UR4][R22.64] ;  /* 0x0000000416088981 */ /* 0x000f22000c2e1d00 */
[----:B------:R-:W-:Y:S01]  /*0250*/  LOP3.LUT R2, R2, 0xfffffc00, RZ, 0xc0, !PT ;  /* 0xfffffc0002027812 */ /* 0x000fe200078ec0ff */
[----:B------:R-:W-:Y:S01]  /*0260*/  IMAD.MOV.U32 R24, RZ, RZ, RZ ;  /* 0x000000ffff187224 */ /* 0x000fe200078e00ff */
[----:B--2---:R-:W-:Y:S02]  /*0270*/  SEL R21, R15, RZ, !P0 ;  /* 0x000000ff0f157207 */ /* 0x004fe40004000000 */
[----:B------:R-:W-:Y:S02]  /*0280*/  SEL R17, R14, RZ, !P0 ;  /* 0x000000ff0e117207 */ /* 0x000fe40004000000 */
[----:B------:R-:W-:Y:S02]  /*0290*/  SHF.R.U32.HI R15, RZ, 0x1b, R21 ;  /* 0x0000001bff0f7819 */ /* 0x000fe40000011615 */
[----:B---3--:R-:W-:Y:S02]  /*02a0*/  SEL R20, R4, RZ, !P0 ;  /* 0x000000ff04147207 */ /* 0x008fe40004000000 */
[----:B------:R-:W-:-:S02]  /*02b0*/  LOP3.LUT R14, R15, 0x10, RZ, 0xc0, !PT ;  /* 0x000000100f0e7812 */ /* 0x000fc400078ec0ff */
[----:B------:R-:W-:Y:S02]  /*02c0*/  SEL R19, R5, RZ, !P0 ;  /* 0x000000ff05137207 */ /* 0x000fe40004000000 */
[----:B------:R-:W-:Y:S02]  /*02d0*/  IADD3 R4, P1, R14, R17, RZ ;  /* 0x000000110e047210 */ /* 0x000fe40007f3e0ff */
[----:B------:R-:W-:Y:S02]  /*02e0*/  SEL R7, R7, RZ, !P0 ;  /* 0x000000ff07077207 */ /* 0x000fe40004000000 */
[----:B------:R-:W-:Y:S01]  /*02f0*/  SHF.R.U32.HI R17, RZ, 0x19, R19 ;  /* 0x00000019ff117819 */ /* 0x000fe20000011613 */
[----:B------:R-:W-:Y:S01]  /*0300*/  IMAD.X R5, RZ, RZ, R21, P1 ;  /* 0x000000ffff057224 */ /* 0x000fe200008e0615 */
[----:B------:R-:W-:Y:S01]  /*0310*/  SEL R18, R6, RZ, !P0 ;  /* 0x000000ff06127207 */ /* 0x000fe20004000000 */
[----:B------:R-:W-:Y:S01]  /*0320*/  IMAD.SHL.U32 R21, R13, 0x100, RZ ;  /* 0x000001000d157824 */ /* 0x000fe200078e00ff */
[----:B------:R-:W-:-:S02]  /*0330*/  LEA R16, P2, R20, UR6, 0x2 ;  /* 0x0000000614107c11 */ /* 0x000fc4000f8410ff */
[C---:B------:R-:W-:Y:S01]  /*0340*/  SHF.L.U64.HI R5, R4.reuse, 0x6, R5 ;  /* 0x0000000604057819 */ /* 0x040fe20000010205 */
[----:B------:R-:W-:Y:S01]  /*0350*/  IMAD.SHL.U32 R4, R4, 0x40, RZ ;  /* 0x0000004004047824 */ /* 0x000fe200078e00ff */
[----:B------:R-:W-:Y:S02]  /*0360*/  SHF.R.U32.HI R15, RZ, 0x19, R7 ;  /* 0x00000019ff0f7819 */ /* 0x000fe40000011607 */
[----:B------:R-:W-:Y:S02]  /*0370*/  LOP3.LUT R17, R17, 0x40, RZ, 0xc0, !PT ;  /* 0x0000004011117812 */ /* 0x000fe400078ec0ff */
[----:B------:R-:W-:Y:S02]  /*0380*/  LEA R14, P1, R18, UR6, 0x2 ;  /* 0x00000006120e7c11 */ /* 0x000fe4000f8210ff */
[----:B------:R-:W-:Y:S02]  /*0390*/  LOP3.LUT R15, R15, 0x40, RZ, 0xc0, !PT ;  /* 0x000000400f0f7812 */ /* 0x000fe400078ec0ff */
[----:B------:R-:W-:-:S02]  /*03a0*/  LEA.HI.X R20, R20, UR7, R19, 0x2, P2 ;  /* 0x0000000714147c11 */ /* 0x000fc400090f1413 */
[----:B------:R-:W-:Y:S02]  /*03b0*/  IADD3 R16, P4, P3, R4, R16, R17 ;  /* 0x0000001004107210 */ /* 0x000fe40007b9e011 */
[----:B----4-:R-:W-:Y:S02]  /*03c0*/  SEL R19, R9, RZ, !P0 ;  /* 0x000000ff09137207 */ /* 0x010fe40004000000 */
[----:B------:R-:W-:Y:S02]  /*03d0*/  SEL R17, R11, RZ, !P0 ;  /* 0x000000ff0b117207 */ /* 0x000fe40004000000 */
[----:B------:R-:W-:Y:S01]  /*03e0*/  LEA.HI.X R18, R18, UR7, R7, 0x2, P1 ;  /* 0x0000000712127c11 */ /* 0x000fe200088f1407 */
[----:B------:R-:W-:Y:S01]  /*03f0*/  IMAD.HI R7, R3, 0x2aaaaaab, RZ ;  /* 0x2aaaaaab03077827 */ /* 0x000fe200078e02ff */
[----:B------:R-:W-:Y:S02]  /*0400*/  IADD3 R14, P2, P1, R4, R14, R15 ;  /* 0x0000000e040e7210 */ /* 0x000fe4000795e00f */
[----:B------:R-:W-:-:S02]  /*0410*/  SEL R8, R8, RZ, !P0 ;  /* 0x000000ff08087207 */ /* 0x000fc40004000000 */
[----:B------:R-:W-:Y:S02]  /*0420*/  SEL R22, R10, RZ, !P0 ;  /* 0x000000ff0a167207 */ /* 0x000fe40004000000 */
[----:B------:R-:W-:Y:S02]  /*0430*/  SHF.R.U32.HI R15, RZ, 0x19, R19 ;  /* 0x00000019ff0f7819 */ /* 0x000fe40000011613 */
[----:B------:R-:W-:Y:S02]  /*0440*/  SHF.R.U32.HI R9, RZ, 0x19, R17 ;  /* 0x00000019ff097819 */ /* 0x000fe40000011611 */
[----:B------:R-:W-:Y:S02]  /*0450*/  LEA R6, P5, R8, UR6, 0x2 ;  /* 0x0000000608067c11 */ /* 0x000fe4000f8a10ff */
[----:B------:R-:W-:Y:S02]  /*0460*/  LEA R11, P6, R22, UR6, 0x2 ;  /* 0x00000006160b7c11 */ /* 0x000fe4000f8c10ff */
[----:B------:R-:W-:-:S02]  /*0470*/  LOP3.LUT R15, R15, 0x40, RZ, 0xc0, !PT ;  /* 0x000000400f0f7812 */ /* 0x000fc400078ec0ff */
[----:B------:R-:W-:Y:S02]  /*0480*/  SHF.R.U32.HI R10, RZ, 0x1f, R7 ;  /* 0x0000001fff0a7819 */ /* 0x000fe40000011607 */
[----:B------:R-:W-:Y:S02]  /*0490*/  LOP3.LUT R9, R9, 0x40, RZ, 0xc0, !PT ;  /* 0x0000004009097812 */ /* 0x000fe400078ec0ff */
[----:B------:R-:W-:Y:S02]  /*04a0*/  LEA.HI.X R8, R8, UR7, R19, 0x2, P5 ;  /* 0x0000000708087c11 */ /* 0x000fe4000a8f1413 */
[----:B------:R-:W-:Y:S01]  /*04b0*/  LEA.HI.X R22, R22, UR7, R17, 0x2, P6 ;  /* 0x0000000716167c11 */ /* 0x000fe2000b0f1411 */
[----:B------:R-:W-:Y:S01]  /*04c0*/  ULDC.64 UR6, c[0x0][0x248] ;  /* 0x0000920000067ab9 */ /* 0x000fe20000000a00 */
[----:B------:R-:W-:Y:S02]  /*04d0*/  IADD3 R6, P5, P6, R4, R6, R15 ;  /* 0x0000000604067210 */ /* 0x000fe40007ebe00f */
[----:B------:R-:W-:-:S02]  /*04e0*/  IADD3.X R17, R5, R20, RZ, P4, P3 ;  /* 0x0000001405117210 */ /* 0x000fc400027e64ff */
[----:B------:R-:W-:Y:S02]  /*04f0*/  IADD3 R4, P3, P4, R4, R11, R9 ;  /* 0x0000000b04047210 */ /* 0x000fe40007c7e009 */
[----:B------:R-:W-:Y:S01]  /*0500*/  LEA.HI.SX32 R20, R7, R10, 0x14 ;  /* 0x0000000a07147211 */ /* 0x000fe200078fa2ff */
[----:B------:R-:W-:Y:S01]  /*0510*/  IMAD.WIDE R16, R21, 0x4, R16 ;  /* 0x0000000415107825 */ /* 0x000fe200078e0210 */
[----:B------:R-:W1:Y:S01]  /*0520*/  LDC.64 R10, c[0x0][0x210] ;  /* 0x00008400ff0a7b82 */ /* 0x000e620000000a00 */
[C---:B------:R-:W-:Y:S02]  /*0530*/  IADD3.X R7, R5.reuse, R8, RZ, P5, P6 ;  /* 0x0000000805077210 */ /* 0x040fe40002fec4ff */
[C---:B------:R-:W-:Y:S01]  /*0540*/  IADD3.X R15, R5.reuse, R18, RZ, P2, P1 ;  /* 0x00000012050f7210 */ /* 0x040fe200017e24ff */
[C---:B------:R-:W-:Y:S01]  /*0550*/  IMAD R19, R20.reuse, 0xc00, RZ ;  /* 0x00000c0014137824 */ /* 0x040fe200078e02ff */
[----:B------:R-:W-:Y:S01]  /*0560*/  IADD3.X R5, R5, R22, RZ, P3, P4 ;  /* 0x0000001605057210 */ /* 0x000fe20001fe84ff */
[----:B------:R-:W-:-:S02]  /*0570*/  IMAD R25, R20, -0x6000, R3 ;  /* 0xffffa00014197824 */ /* 0x000fc400078e0203 */
[----:B------:R-:W2:Y:S01]  /*0580*/  LDC.64 R8, c[0x0][0x238] ;  /* 0x00008e00ff087b82 */ /* 0x000ea20000000a00 */
[----:B------:R-:W-:Y:S02]  /*0590*/  IMAD R20, R20, 0x3000, RZ ;  /* 0x0000300014147824 */ /* 0x000fe400078e02ff */
[----:B------:R-:W-:-:S04]  /*05a0*/  IMAD.WIDE R14, R21, 0x4, R14 ;  /* 0x00000004150e7825 */ /* 0x000fc800078e020e */
[C---:B------:R-:W-:Y:S01]  /*05b0*/  IMAD.WIDE R6, R21.reuse, 0x4, R6 ;  /* 0x0000000415067825 */ /* 0x040fe200078e0206 */
[----:B------:R-:W3:Y:S03]  /*05c0*/  LDC.64 R22, c[0x0][0x240] ;  /* 0x00009000ff167b82 */ /* 0x000ee60000000a00 */
[----:B------:R-:W-:-:S04]  /*05d0*/  IMAD.WIDE R4, R21, 0x4, R4 ;  /* 0x0000000415047825 */ /* 0x000fc800078e0204 */
[----:B------:R-:W-:Y:S02]  /*05e0*/  IMAD.MOV.U32 R18, RZ, RZ, RZ ;  /* 0x000000ffff127224 */ /* 0x000fe400078e00ff */
[----:B------:R-:W-:Y:S02]  /*05f0*/  IMAD.IADD R25, R25, 0x1, R20 ;  /* 0x0000000119197824 */ /* 0x000fe400078e0214 */
[----:B------:R-:W-:Y:S01]  /*0600*/  IMAD.WIDE R16, R19, 0x4, R16 ;  /* 0x0000000413107825 */ /* 0x000fe200078e0210 */
[----:B------:R-:W-:-:S03]  /*0610*/  ISETP.GT.AND P1, PT, R13, 0xb, PT ;  /* 0x0000000b0d00780c */ /* 0x000fc60003f24270 */
[C---:B------:R-:W-:Y:S01]  /*0620*/  IMAD.WIDE R14, R19.reuse, 0x4, R14 ;  /* 0x00000004130e7825 */ /* 0x040fe200078e020e */
[----:B------:R2:W4:Y:S03]  /*0630*/  @!P0 LDG.E.EL R18, desc[UR4][R16.64] ;  /* 0x0000000410128981 */ /* 0x000526000c2e1900 */
[----:B------:R-:W-:-:S04]  /*0640*/  IMAD.WIDE R6, R19, 0x4, R6 ;  /* 0x0000000413067825 */ /* 0x000fc800078e0206 */
[----:B------:R-:W-:Y:S01]  /*0650*/  IMAD.WIDE R4, R19, 0x4, R4 ;  /* 0x0000000413047825 */ /* 0x000fe200078e0204 */
[----:B------:R-:W5:Y:S03]  /*0660*/  @!P0 LDG.E.EL R24, desc[UR4][R6.64] ;  /* 0x0000000406188981 */ /* 0x000f66000c2e1900 */
[----:B------:R-:W-:Y:S02]  /*0670*/  IMAD.MOV.U32 R21, RZ, RZ, RZ ;  /* 0x000000ffff157224 */ /* 0x000fe400078e00ff */
[----:B------:R-:W-:Y:S02]  /*0680*/  IMAD.MOV.U32 R19, RZ, RZ, RZ ;  /* 0x000000ffff137224 */ /* 0x000fe400078e00ff */
[----:B-1----:R-:W-:Y:S02]  /*0690*/  IMAD.WIDE R10, R25, 0x4, R10 ;  /* 0x00000004190a7825 */ /* 0x002fe400078e020a */
[----:B------:R-:W5:Y:S02]  /*06a0*/  @!P0 LDG.E.EL R21, desc[UR4][R14.64] ;  /* 0x000000040e158981 */ /* 0x000f64000c2e1900 */
[----:B------:R-:W-:-:S02]  /*06b0*/  IMAD.IADD R25, R3, 0x1, -R2 ;  /* 0x0000000103197824 */ /* 0x000fc400078e0a02 */
[----:B------:R-:W-:Y:S02]  /*06c0*/  IMAD.SHL.U32 R13, R13, 0x400, RZ ;  /* 0x000004000d0d7824 */ /* 0x000fe400078e00ff */
[----:B--2---:R-:W-:Y:S01]  /*06d0*/  IMAD.WIDE R16, R0, 0x4, R8 ;  /* 0x0000000400107825 */ /* 0x004fe200078e0208 */
[----:B------:R-:W-:Y:S02]  /*06e0*/  CS2R R8, SRZ ;  /* 0x0000000000087805 */ /* 0x000fe4000001ff00 */
[--C-:B------:R-:W-:Y:S01]  /*06f0*/  SHF.R.S32.HI R2, RZ, 0x1f, R20.reuse ;  /* 0x0000001fff027819 */ /* 0x100fe20000011414 */
[----:B------:R1:W2:Y:S01]  /*0700*/  @!P0 LDG.E.EL R19, desc[UR4][R4.64] ;  /* 0x0000000404138981 */ /* 0x0002a2000c2e1900 */
[----:B------:R-:W-:Y:S02]  /*0710*/  IADD3 R20, P2, P3, R13, R25, R20 ;  /* 0x000000190d147210 */ /* 0x000fe40007b5e014 */
[----:B------:R-:W-:Y:S01]  /*0720*/  SHF.R.S32.HI R25, RZ, 0x1f, R25 ;  /* 0x0000001fff197819 */ /* 0x000fe20000011419 */
[----:B------:R4:W2:Y:S01]  /*0730*/  @!P0 LDG.E.EL.64 R8, desc[UR4][R16.64] ;  /* 0x0000000410088981 */ /* 0x0008a2000c2e1b00 */
[----:B------:R-:W-:Y:S01]  /*0740*/  SHF.R.S32.HI R13, RZ, 0x1f, R13 ;  /* 0x0000001fff0d7819 */ /* 0x000fe2000001140d */
[----:B------:R-:W-:Y:S01]  /*0750*/  IMAD.MOV.U32 R0, RZ, RZ, RZ ;  /* 0x000000ffff007224 */ /* 0x000fe200078e00ff */
[----:B-1----:R-:W-:-:S02]  /*0760*/  CS2R R4, SRZ ;  /* 0x0000000000047805 */ /* 0x002fc4000001ff00 */
[----:B------:R-:W-:Y:S01]  /*0770*/  IADD3.X R13, R13, R25, R2, P2, P3 ;  /* 0x000000190d0d7210 */ /* 0x000fe200017e6402 */
[----:B------:R-:W-:Y:S02]  /*0780*/  IMAD.MOV.U32 R2, RZ, RZ, RZ ;  /* 0x000000ffff027224 */ /* 0x000fe400078e00ff */
[----:B---3--:R-:W-:Y:S01]  /*0790*/  IMAD.WIDE R22, R12, 0x4, R22 ;  /* 0x000000040c167825 */ /* 0x008fe200078e0216 */
[C---:B------:R-:W-:Y:S01]  /*07a0*/  LEA R14, P2, R20.reuse, UR6, 0x2 ;  /* 0x00000006140e7c11 */ /* 0x040fe2000f8410ff */
[----:B------:R1:W3:Y:S01]  /*07b0*/  @!P0 LDG.E.64 R4, desc[UR4][R10.64] ;  /* 0x000000040a048981 */ /* 0x0002e2000c1e1b00 */
[----:B------:R-:W-:Y:S02]  /*07c0*/  CS2R R6, SRZ ;  /* 0x0000000000067805 */ /* 0x000fe4000001ff00 */
[----:B------:R-:W-:Y:S01]  /*07d0*/  LEA.HI.X R15, R20, UR7, R13, 0x2, P2 ;  /* 0x00000007140f7c11 */ /* 0x000fe200090f140d */
[----:B------:R-:W3:Y:S01]  /*07e0*/  @!P0 LDG.E.EL R0, desc[UR4][R22.64] ;  /* 0x0000000416008981 */ /* 0x000ee2000c2e1900 */
[----:B------:R-:W1:Y:S03]  /*07f0*/  LDC.64 R12, c[0x0][0x250] ;  /* 0x00009400ff0c7b82 */ /* 0x000e660000000a00 */
[----:B------:R-:W3:Y:S04]  /*0800*/  @!P0 LDG.E.EL R2, desc[UR4][R22.64] ;  /* 0x0000000416028981 */ /* 0x000ee8000c2e1900 */
[----:B------:R-:W3:Y:S01]  /*0810*/  @P1 LDG.E.64 R6, desc[UR4][R14.64+-0xc000] ;  /* 0xff4000040e061981 */ /* 0x000ee2000c1e1b00 */
[----:B-1----:R-:W-:Y:S01]  /*0820*/  IMAD.WIDE R12, R3, 0x4, R12 ;  /* 0x00000004030c7825 */ /* 0x002fe200078e020c */
[----:B----4-:R-:W-:-:S02]  /*0830*/  SEL R17, R18, RZ, !P0 ;  /* 0x000000ff12117207 */ /* 0x010fc40004000000 */
[----:B-----5:R-:W-:Y:S02]  /*0840*/  SEL R24, R24, RZ, !P0 ;  /* 0x000000ff18187207 */ /* 0x020fe40004000000 */
[----:B------:R-:W-:-:S03]  /*0850*/  SEL R10, R21, RZ, !P0 ;  /* 0x000000ff150a7207 */ /* 0x000fc60004000000 */
[----:B------:R-:W-:Y:S01]  /*0860*/  FADD R24, -R17, R24 ;  /* 0x0000001811187221 */ /* 0x000fe20000000100 */
[----:B--2---:R-:W-:Y:S02]  /*0870*/  SEL R19, R19, RZ, !P0 ;  /* 0x000000ff13137207 */ /* 0x004fe40004000000 */
[----:B------:R-:W-:-:S03]  /*0880*/  SEL R8, R8, RZ, !P0 ;  /* 0x000000ff08087207 */ /* 0x000fc60004000000 */
[----:B------:R-:W-:Y:S01]  /*0890*/  FADD R19, -R10, R19 ;  /* 0x000000130a137221 */ /* 0x000fe20000000100 */
[----:B------:R-:W-:Y:S01]  /*08a0*/  SEL R9, R9, RZ, !P0 ;  /* 0x000000ff09097207 */ /* 0x000fe20004000000 */
[----:B------:R-:W-:-:S04]  /*08b0*/  FFMA R8, R24, R8, R17 ;  /* 0x0000000818087223 */ /* 0x000fc80000000011 */
[----:B------:R-:W-:Y:S01]  /*08c0*/  FFMA R9, R19, R9, R10 ;  /* 0x0000000913097223 */ /* 0x000fe2000000000a */
[----:B---3--:R-:W-:Y:S02]  /*08d0*/  SEL R11, R4, RZ, !P0 ;  /* 0x000000ff040b7207 */ /* 0x008fe40004000000 */
[----:B------:R-:W-:Y:S02]  /*08e0*/  SEL R5, R5, RZ, !P0 ;  /* 0x000000ff05057207 */ /* 0x000fe40004000000 */
[----:B------:R-:W-:Y:S01]  /*08f0*/  SEL R4, R0, RZ, !P0 ;  /* 0x000000ff00047207 */ /* 0x000fe20004000000 */
[----:B------:R-:W-:Y:S02]  /*0900*/  FADD R8, -R11, R8 ;  /* 0x000000080b087221 */ /* 0x000fe40000000100 */
[----:B------:R-:W-:Y:S01]  /*0910*/  FADD R0, -R5, R9 ;  /* 0x0000000905007221 */ /* 0x000fe20000000100 */
[----:B------:R-:W-:Y:S01]  /*0920*/  SEL R2, R2, RZ, !P0 ;  /* 0x000000ff02027207 */ /* 0x000fe20004000000 */
[----:B------:R-:W-:Y:S01]  /*0930*/  FFMA R4, R8, R4, R11 ;  /* 0x0000000408047223 */ /* 0x000fe2000000000b */
[----:B------:R-:W-:-:S03]  /*0940*/  @P0 SEL R4, R6, RZ, P1 ;  /* 0x000000ff06040207 */ /* 0x000fc60000800000 */
[----:B------:R-:W-:Y:S01]  /*0950*/  FFMA R5, R0, R2, R5 ;  /* 0x0000000200057223 */ /* 0x000fe20000000005 */
[----:B------:R-:W-:-:S05]  /*0960*/  @P0 SEL R5, R7, RZ, P1 ;  /* 0x000000ff07050207 */ /* 0x000fca0000800000 */
[----:B------:R-:W-:Y:S01]  /*0970*/  STG.E.64 desc[UR4][R12.64], R4 ;  /* 0x000000040c007986 */ /* 0x000fe2000c101b04 */
[----:B------:R-:W-:Y:S05]  /*0980*/  EXIT ;  /* 0x000000000000794d */ /* 0x000fea0003800000 */
.L_x_0:
[----:B------:R-:W-:-:S00]  /*0990*/  BRA `(.L_x_0) ;  /* 0xfffffffc00fc7947 */ /* 0x000fc0000383ffff */
[----:B------:R-:W-:-:S00]  /*09a0*/  NOP ;  /* 0x0000000000007918 */ /* 0x000fc00000000000 */
        /* <DEDUP_REMOVED lines=13> */
.L_x_1:


//--------------------- .nv.constant0.triton_poi_fused_cat_12 --------------------------
	.section	.nv.constant0.triton_poi_fused_cat_12,"a",@progbits
	.sectionflags	@""
	.align	4
.nv.constant0.triton_poi_fused_cat_12:
	.zero		604
